//
// Generated by NVIDIA NVVM Compiler
//
// Compiler Build ID: CL-36424714
// Cuda compilation tools, release 13.0, V13.0.88
// Based on NVVM 20.0.0
//

.version 9.0
.target sm_100
.address_size 64

	// .globl	_Z19game_of_life_kernelPKbPbi
// _ZZ19game_of_life_kernelPKbPbiE4tile has been demoted

.visible .entry _Z19game_of_life_kernelPKbPbi(
	.param .u64 .ptr .align 1 _Z19game_of_life_kernelPKbPbi_param_0,
	.param .u64 .ptr .align 1 _Z19game_of_life_kernelPKbPbi_param_1,
	.param .u32 _Z19game_of_life_kernelPKbPbi_param_2
)
{
	.reg .pred 	%p<81>;
	.reg .b16 	%rs<54>;
	.reg .b32 	%r<67>;
	.reg .b64 	%rd<27>;
	// demoted variable
	.shared .align 1 .b8 _ZZ19game_of_life_kernelPKbPbiE4tile[1156];
	ld.param.u64 	%rd3, [_Z19game_of_life_kernelPKbPbi_param_0];
	ld.param.u64 	%rd2, [_Z19game_of_life_kernelPKbPbi_param_1];
	ld.param.u32 	%r14, [_Z19game_of_life_kernelPKbPbi_param_2];
	cvta.to.global.u64 	%rd1, %rd3;
	mov.u32 	%r15, %ctaid.x;
	shl.b32 	%r16, %r15, 5;
	mov.u32 	%r1, %tid.x;
	add.s32 	%r2, %r16, %r1;
	mov.u32 	%r17, %ctaid.y;
	shl.b32 	%r18, %r17, 5;
	mov.u32 	%r3, %tid.y;
	add.s32 	%r19, %r18, %r3;
	max.s32 	%r20, %r2, %r19;
	setp.lt.s32 	%p1, %r20, %r14;
	setp.ge.s32 	%p8, %r20, %r14;
	mov.pred 	%p78, 0;
	@%p8 bra 	$L__BB0_2;
	mad.lo.s32 	%r21, %r14, %r19, %r2;
	cvt.s64.s32 	%rd4, %r21;
	add.s64 	%rd5, %rd1, %rd4;
	ld.global.nc.u8 	%rs17, [%rd5];
	cvt.u16.u8 	%rs18, %rs17;
	setp.ne.s16 	%p78, %rs18, 0;
$L__BB0_2:
	selp.u16 	%rs19, 1, 0, %p78;
	mov.u32 	%r22, _ZZ19game_of_life_kernelPKbPbiE4tile;
	mad.lo.s32 	%r5, %r3, 34, %r22;
	add.s32 	%r6, %r5, 34;
	add.s32 	%r7, %r6, %r1;
	st.shared.u8 	[%r7+1], %rs19;
	setp.ne.s32 	%p9, %r1, 0;
	@%p9 bra 	$L__BB0_6;
	setp.ge.s32 	%p17, %r19, %r14;
	setp.lt.s32 	%p18, %r2, 1;
	setp.gt.s32 	%p19, %r2, %r14;
	or.pred  	%p20, %p18, %p19;
	mov.b16 	%rs46, 0;
	or.pred  	%p21, %p20, %p17;
	@%p21 bra 	$L__BB0_5;
	mad.lo.s32 	%r25, %r14, %r19, %r2;
	add.s32 	%r26, %r25, -1;
	cvt.u64.u32 	%rd8, %r26;
	add.s64 	%rd9, %rd1, %rd8;
	ld.global.nc.u8 	%rs24, [%rd9];
	cvt.u16.u8 	%rs25, %rs24;
	setp.ne.s16 	%p22, %rs25, 0;
	selp.u16 	%rs46, 1, 0, %p22;
$L__BB0_5:
	st.shared.u8 	[%r6], %rs46;
	mov.pred 	%p79, 0;
	bra.uni 	$L__BB0_10;
$L__BB0_6:
	setp.ne.s32 	%p11, %r1, 31;
	mov.pred 	%p79, 0;
	@%p11 bra 	$L__BB0_10;
	add.s32 	%r8, %r2, 1;
	setp.lt.s32 	%p12, %r2, -1;
	max.s32 	%r23, %r8, %r19;
	setp.ge.s32 	%p13, %r23, %r14;
	mov.b16 	%rs47, 0;
	or.pred  	%p14, %p13, %p12;
	@%p14 bra 	$L__BB0_9;
	mad.lo.s32 	%r24, %r14, %r19, %r8;
	cvt.u64.u32 	%rd6, %r24;
	add.s64 	%rd7, %rd1, %rd6;
	ld.global.nc.u8 	%rs21, [%rd7];
	cvt.u16.u8 	%rs22, %rs21;
	setp.ne.s16 	%p15, %rs22, 0;
	selp.u16 	%rs47, 1, 0, %p15;
$L__BB0_9:
	st.shared.u8 	[%r5+67], %rs47;
	mov.pred 	%p79, -1;
$L__BB0_10:
	setp.ne.s32 	%p24, %r3, 0;
	@%p24 bra 	$L__BB0_14;
	setp.ge.s32 	%p32, %r2, %r14;
	setp.eq.s32 	%p33, %r19, 0;
	setp.gt.s32 	%p34, %r19, %r14;
	or.pred  	%p35, %p33, %p34;
	setp.lt.s32 	%p36, %r2, 0;
	or.pred  	%p37, %p36, %p35;
	mov.b16 	%rs48, 0;
	or.pred  	%p38, %p32, %p37;
	@%p38 bra 	$L__BB0_13;
	add.s32 	%r31, %r19, -1;
	mad.lo.s32 	%r32, %r14, %r31, %r2;
	cvt.u64.u32 	%rd12, %r32;
	add.s64 	%rd13, %rd1, %rd12;
	ld.global.nc.u8 	%rs30, [%rd13];
	cvt.u16.u8 	%rs31, %rs30;
	setp.ne.s16 	%p39, %rs31, 0;
	selp.u16 	%rs48, 1, 0, %p39;
$L__BB0_13:
	add.s32 	%r34, %r22, %r1;
	st.shared.u8 	[%r34+1], %rs48;
	mov.pred 	%p80, 0;
	bra.uni 	$L__BB0_18;
$L__BB0_14:
	setp.ne.s32 	%p26, %r3, 31;
	mov.pred 	%p80, 0;
	@%p26 bra 	$L__BB0_18;
	add.s32 	%r9, %r19, 1;
	setp.lt.s32 	%p27, %r2, 0;
	max.s32 	%r27, %r9, %r2;
	setp.ge.s32 	%p28, %r27, %r14;
	mov.b16 	%rs49, 0;
	or.pred  	%p29, %p28, %p27;
	@%p29 bra 	$L__BB0_17;
	mad.lo.s32 	%r28, %r14, %r9, %r2;
	cvt.u64.u32 	%rd10, %r28;
	add.s64 	%rd11, %rd1, %rd10;
	ld.global.nc.u8 	%rs27, [%rd11];
	cvt.u16.u8 	%rs28, %rs27;
	setp.ne.s16 	%p30, %rs28, 0;
	selp.u16 	%rs49, 1, 0, %p30;
$L__BB0_17:
	add.s32 	%r30, %r22, %r1;
	st.shared.u8 	[%r30+1123], %rs49;
	mov.pred 	%p80, -1;
$L__BB0_18:
	or.b32  	%r35, %r1, %r3;
	setp.ne.s32 	%p41, %r35, 0;
	@%p41 bra 	$L__BB0_22;
	setp.lt.s32 	%p42, %r2, 1;
	setp.eq.s32 	%p43, %r19, 0;
	or.pred  	%p44, %p42, %p43;
	setp.gt.s32 	%p45, %r2, %r14;
	or.pred  	%p46, %p44, %p45;
	setp.gt.s32 	%p47, %r19, %r14;
	mov.b16 	%rs50, 0;
	or.pred  	%p48, %p46, %p47;
	@%p48 bra 	$L__BB0_21;
	add.s32 	%r36, %r19, -1;
	mad.lo.s32 	%r37, %r14, %r36, %r2;
	add.s32 	%r38, %r37, -1;
	cvt.u64.u32 	%rd14, %r38;
	add.s64 	%rd15, %rd1, %rd14;
	ld.global.nc.u8 	%rs33, [%rd15];
	cvt.u16.u8 	%rs34, %rs33;
	setp.ne.s16 	%p49, %rs34, 0;
	selp.u16 	%rs50, 1, 0, %p49;
$L__BB0_21:
	st.shared.u8 	[_ZZ19game_of_life_kernelPKbPbiE4tile], %rs50;
$L__BB0_22:
	setp.ne.s32 	%p50, %r3, 0;
	not.pred 	%p51, %p79;
	or.pred  	%p52, %p50, %p51;
	@%p52 bra 	$L__BB0_26;
	add.s32 	%r10, %r2, 1;
	setp.ge.s32 	%p53, %r10, %r14;
	setp.eq.s32 	%p54, %r19, 0;
	or.pred  	%p55, %p53, %p54;
	setp.lt.s32 	%p56, %r2, -1;
	or.pred  	%p57, %p56, %p55;
	setp.gt.s32 	%p58, %r19, %r14;
	mov.b16 	%rs51, 0;
	or.pred  	%p59, %p57, %p58;
	@%p59 bra 	$L__BB0_25;
	add.s32 	%r39, %r19, -1;
	mad.lo.s32 	%r40, %r14, %r39, %r10;
	cvt.u64.u32 	%rd16, %r40;
	add.s64 	%rd17, %rd1, %rd16;
	ld.global.nc.u8 	%rs36, [%rd17];
	cvt.u16.u8 	%rs37, %rs36;
	setp.ne.s16 	%p60, %rs37, 0;
	selp.u16 	%rs51, 1, 0, %p60;
$L__BB0_25:
	st.shared.u8 	[_ZZ19game_of_life_kernelPKbPbiE4tile+33], %rs51;
$L__BB0_26:
	setp.ne.s32 	%p61, %r1, 0;
	not.pred 	%p62, %p80;
	or.pred  	%p63, %p61, %p62;
	@%p63 bra 	$L__BB0_30;
	add.s32 	%r11, %r19, 1;
	setp.lt.s32 	%p64, %r2, 1;
	setp.ge.s32 	%p65, %r11, %r14;
	or.pred  	%p66, %p64, %p65;
	setp.gt.s32 	%p67, %r2, %r14;
	mov.b16 	%rs52, 0;
	or.pred  	%p68, %p67, %p66;
	@%p68 bra 	$L__BB0_29;
	mad.lo.s32 	%r41, %r14, %r11, %r2;
	add.s32 	%r42, %r41, -1;
	cvt.u64.u32 	%rd18, %r42;
	add.s64 	%rd19, %rd1, %rd18;
	ld.global.nc.u8 	%rs39, [%rd19];
	cvt.u16.u8 	%rs40, %rs39;
	setp.ne.s16 	%p69, %rs40, 0;
	selp.u16 	%rs52, 1, 0, %p69;
$L__BB0_29:
	st.shared.u8 	[_ZZ19game_of_life_kernelPKbPbiE4tile+1122], %rs52;
$L__BB0_30:
	and.pred  	%p70, %p79, %p80;
	not.pred 	%p71, %p70;
	@%p71 bra 	$L__BB0_34;
	add.s32 	%r43, %r2, 1;
	add.s32 	%r12, %r19, 1;
	max.s32 	%r44, %r43, %r12;
	setp.ge.s32 	%p72, %r44, %r14;
	mov.b16 	%rs53, 0;
	@%p72 bra 	$L__BB0_33;
	mul.lo.s32 	%r45, %r14, %r12;
	cvt.s64.s32 	%rd20, %r45;
	cvt.s64.s32 	%rd21, %r2;
	add.s64 	%rd22, %rd20, %rd21;
	add.s64 	%rd23, %rd1, %rd22;
	ld.global.nc.u8 	%rs42, [%rd23+1];
	cvt.u16.u8 	%rs43, %rs42;
	setp.ne.s16 	%p73, %rs43, 0;
	selp.u16 	%rs53, 1, 0, %p73;
$L__BB0_33:
	st.shared.u8 	[_ZZ19game_of_life_kernelPKbPbiE4tile+1155], %rs53;
$L__BB0_34:
	bar.sync 	0;
	ld.shared.u8 	%r46, [%r7+-34];
	ld.shared.u8 	%r47, [%r7+-33];
	add.s32 	%r48, %r47, %r46;
	ld.shared.u8 	%r49, [%r7+-32];
	add.s32 	%r50, %r48, %r49;
	ld.shared.u8 	%r51, [%r7];
	add.s32 	%r52, %r50, %r51;
	ld.shared.u8 	%r53, [%r7+2];
	add.s32 	%r54, %r52, %r53;
	ld.shared.u8 	%r55, [%r7+34];
	add.s32 	%r56, %r54, %r55;
	ld.shared.u8 	%r57, [%r7+35];
	add.s32 	%r58, %r56, %r57;
	ld.shared.u8 	%r59, [%r7+36];
	add.s32 	%r60, %r58, %r59;
	ld.shared.u8 	%rs44, [%r7+1];
	setp.eq.s16 	%p74, %rs44, 0;
	and.b32  	%r61, %r60, -2;
	setp.eq.s32 	%p75, %r61, 2;
	setp.eq.s32 	%p76, %r60, 3;
	selp.u32 	%r62, -1, 0, %p76;
	selp.u32 	%r63, -1, 0, %p75;
	selp.b32 	%r64, %r62, %r63, %p74;
	and.b32  	%r65, %r64, 1;
	setp.eq.b32 	%p6, %r65, 1;
	not.pred 	%p77, %p1;
	@%p77 bra 	$L__BB0_36;
	selp.u16 	%rs45, 1, 0, %p6;
	mad.lo.s32 	%r66, %r14, %r19, %r2;
	cvt.s64.s32 	%rd24, %r66;
	cvta.to.global.u64 	%rd25, %rd2;
	add.s64 	%rd26, %rd25, %rd24;
	st.global.u8 	[%rd26], %rs45;
$L__BB0_36:
	ret;

}


// ===== COMPILED SASS (sm_100) =====

	.target	sm_100

	.elftype	@"ET_EXEC"


//--------------------- .note.nv.tkinfo           --------------------------
	.section	.note.nv.tkinfo,"",@"SHT_NOTE"
	.sectionflags	@"SHF_NOTE_NV_TKINFO"
	.tkinfo
        /*0018*/ 	.word	0x00000002
        /*0030*/ 	.string	""
        /*0030*/ 	.string	"ptxas"
        /*0030*/ 	.string	"Cuda compilation tools, release 13.0, V13.0.88"
        /*0030*/ 	.string	"Build cuda_13.0.r13.0/compiler.36424714_0"
        /*0030*/ 	.string	"-arch sm_100 -m 64 "



//--------------------- .note.nv.cuinfo           --------------------------
	.section	.note.nv.cuinfo,"",@"SHT_NOTE"
	.sectionflags	@"SHF_NOTE_NV_CUINFO"
        /*0018*/ 	.short	0x0002
        /*001a*/ 	.short	0x0064
        /*001c*/ 	.short	0x0082
	.zero		2


//--------------------- .nv.info                  --------------------------
	.section	.nv.info,"",@"SHT_CUDA_INFO"
	.align	4


	//----- nvinfo : EIATTR_REGCOUNT
	.align		4
        /*0000*/ 	.byte	0x04, 0x2f
        /*0002*/ 	.short	(.L_1 - .L_0)
	.align		4
.L_0:
        /*0004*/ 	.word	index@(_Z19game_of_life_kernelPKbPbi)
        /*0008*/ 	.word	0x0000000f


	//----- nvinfo : EIATTR_FRAME_SIZE
	.align		4
.L_1:
        /*000c*/ 	.byte	0x04, 0x11
        /*000e*/ 	.short	(.L_3 - .L_2)
	.align		4
.L_2:
        /*0010*/ 	.word	index@(_Z19game_of_life_kernelPKbPbi)
        /*0014*/ 	.word	0x00000000


	//----- nvinfo : EIATTR_MIN_STACK_SIZE
	.align		4
.L_3:
        /*0018*/ 	.byte	0x04, 0x12
        /*001a*/ 	.short	(.L_5 - .L_4)
	.align		4
.L_4:
        /*001c*/ 	.word	index@(_Z19game_of_life_kernelPKbPbi)
        /*0020*/ 	.word	0x00000000
.L_5:


//--------------------- .nv.compat                --------------------------
	.section	.nv.compat,"",@"SHT_CUDA_COMPAT_INFO"
	.align	4
        /*0000*/ 	.byte	0x02, 0x09, 0x00, 0x00, 0x02, 0x02, 0x01, 0x00, 0x02, 0x05, 0x05, 0x00, 0x03, 0x07, 0x01, 0x01
        /*0010*/ 	.byte	0x02, 0x03, 0x00, 0x00, 0x02, 0x06, 0x01, 0x00, 0x04, 0x0b, 0x08, 0x00, 0x09, 0x00, 0x00, 0x00
        /*0020*/ 	.byte	0x00, 0x00, 0x00, 0x00


//--------------------- .nv.info._Z19game_of_life_kernelPKbPbi --------------------------
	.section	.nv.info._Z19game_of_life_kernelPKbPbi,"",@"SHT_CUDA_INFO"
	.sectionflags	@""
	.align	4


	//----- nvinfo : EIATTR_CUDA_API_VERSION
	.align		4
        /*0000*/ 	.byte	0x04, 0x37
        /*0002*/ 	.short	(.L_7 - .L_6)
.L_6:
        /*0004*/ 	.word	0x00000082


	//----- nvinfo : EIATTR_KPARAM_INFO
	.align		4
.L_7:
        /*0008*/ 	.byte	0x04, 0x17
        /*000a*/ 	.short	(.L_9 - .L_8)
.L_8:
        /*000c*/ 	.word	0x00000000
        /*0010*/ 	.short	0x0002
        /*0012*/ 	.short	0x0010
        /*0014*/ 	.byte	0x00, 0xf0, 0x11, 0x00


	//----- nvinfo : EIATTR_KPARAM_INFO
	.align		4
.L_9:
        /*0018*/ 	.byte	0x04, 0x17
        /*001a*/ 	.short	(.L_11 - .L_10)
.L_10:
        /*001c*/ 	.word	0x00000000
        /*0020*/ 	.short	0x0001
        /*0022*/ 	.short	0x0008
        /*0024*/ 	.byte	0x00, 0xf5, 0x21, 0x00


	//----- nvinfo : EIATTR_KPARAM_INFO
	.align		4
.L_11:
        /*0028*/ 	.byte	0x04, 0x17
        /*002a*/ 	.short	(.L_13 - .L_12)
.L_12:
        /*002c*/ 	.word	0x00000000
        /*0030*/ 	.short	0x0000
        /*0032*/ 	.short	0x0000
        /*0034*/ 	.byte	0x00, 0xf5, 0x21, 0x00


	//----- nvinfo : EIATTR_SPARSE_MMA_MASK
	.align		4
.L_13:
        /*0038*/ 	.byte	0x03, 0x50
        /*003a*/ 	.short	0x0000


	//----- nvinfo : EIATTR_MAXREG_COUNT
	.align		4
        /*003c*/ 	.byte	0x03, 0x1b
        /*003e*/ 	.short	0x00ff


	//----- nvinfo : EIATTR_NUM_BARRIERS
	.align		4
        /*0040*/ 	.byte	0x02, 0x4c
        /*0042*/ 	.byte	0x01
	.zero		1


	//----- nvinfo : EIATTR_MERCURY_ISA_VERSION
	.align		4
        /*0044*/ 	.byte	0x03, 0x5f
        /*0046*/ 	.short	0x0101


	//----- nvinfo : EIATTR_VRC_CTA_INIT_COUNT
	.align		4
        /*0048*/ 	.byte	0x02, 0x4a
	.zero		1
	.zero		1


	//----- nvinfo : EIATTR_EXIT_INSTR_OFFSETS
	.align		4
        /*004c*/ 	.byte	0x04, 0x1c
        /*004e*/ 	.short	(.L_15 - .L_14)


	//   ....[0]....
.L_14:
        /*0050*/ 	.word	0x00000d80


	//   ....[1]....
        /*0054*/ 	.word	0x00000e60


	//----- nvinfo : EIATTR_CRS_STACK_SIZE
	.align		4
.L_15:
        /*0058*/ 	.byte	0x04, 0x1e
        /*005a*/ 	.short	(.L_17 - .L_16)
.L_16:
        /*005c*/ 	.word	0x00000000


	//----- nvinfo : EIATTR_CBANK_PARAM_SIZE
	.align		4
.L_17:
        /*0060*/ 	.byte	0x03, 0x19
        /*0062*/ 	.short	0x0014


	//----- nvinfo : EIATTR_PARAM_CBANK
	.align		4
        /*0064*/ 	.byte	0x04, 0x0a
        /*0066*/ 	.short	(.L_19 - .L_18)
	.align		4
.L_18:
        /*0068*/ 	.word	index@(.nv.constant0._Z19game_of_life_kernelPKbPbi)
        /*006c*/ 	.short	0x0380
        /*006e*/ 	.short	0x0014


	//----- nvinfo : EIATTR_SW_WAR
	.align		4
.L_19:
        /*0070*/ 	.byte	0x04, 0x36
        /*0072*/ 	.short	(.L_21 - .L_20)
.L_20:
        /*0074*/ 	.word	0x00000008
.L_21:


//--------------------- .nv.callgraph             --------------------------
	.section	.nv.callgraph,"",@"SHT_CUDA_CALLGRAPH"
	.align	4
	.sectionentsize	8
	.align		4
        /*0000*/ 	.word	0x00000000
	.align		4
        /*0004*/ 	.word	0xffffffff
	.align		4
        /*0008*/ 	.word	0x00000000
	.align		4
        /*000c*/ 	.word	0xfffffffe
	.align		4
        /*0010*/ 	.word	0x00000000
	.align		4
        /*0014*/ 	.word	0xfffffffd
	.align		4
        /*0018*/ 	.word	0x00000000
	.align		4
        /*001c*/ 	.word	0xfffffffc


//--------------------- .text._Z19game_of_life_kernelPKbPbi --------------------------
	.section	.text._Z19game_of_life_kernelPKbPbi,"ax",@progbits
	.align	128
        .global         _Z19game_of_life_kernelPKbPbi
        .type           _Z19game_of_life_kernelPKbPbi,@function
        .size           _Z19game_of_life_kernelPKbPbi,(.L_x_31 - _Z19game_of_life_kernelPKbPbi)
        .other          _Z19game_of_life_kernelPKbPbi,@"STO_CUDA_ENTRY STV_DEFAULT"
_Z19game_of_life_kernelPKbPbi:
.text._Z19game_of_life_kernelPKbPbi:
[----:B------:R-:W-:Y:S01]  /*0000*/  LDC R1, c[0x0][0x37c] ;  /* 0x0000df00ff017b82 */ /* 0x000fe20000000800 */
[----:B------:R-:W0:Y:S01]  /*0010*/  S2R R2, SR_TID.X ;  /* 0x0000000000027919 */ /* 0x000e220000002100 */
[----:B------:R-:W1:Y:S01]  /*0020*/  LDCU UR8, c[0x0][0x390] ;  /* 0x00007200ff0877ac */ /* 0x000e620008000800 */
[----:B------:R-:W0:Y:S01]  /*0030*/  S2R R3, SR_CTAID.X ;  /* 0x0000000000037919 */ /* 0x000e220000002500 */
[----:B------:R-:W2:Y:S01]  /*0040*/  LDCU.64 UR6, c[0x0][0x358] ;  /* 0x00006b00ff0677ac */ /* 0x000ea20008000a00 */
[----:B------:R-:W3:Y:S01]  /*0050*/  S2R R4, SR_CTAID.Y ;  /* 0x0000000000047919 */ /* 0x000ee20000002600 */
[----:B------:R-:W3:Y:S01]  /*0060*/  S2R R5, SR_TID.Y ;  /* 0x0000000000057919 */ /* 0x000ee20000002200 */
[----:B0-----:R-:W-:Y:S02]  /*0070*/  IMAD R0, R3, 0x20, R2 ;  /* 0x0000002003007824 */ /* 0x001fe400078e0202 */
[----:B---3--:R-:W-:-:S05]  /*0080*/  IMAD R3, R4, 0x20, R5 ;  /* 0x0000002004037824 */ /* 0x008fca00078e0205 */
[----:B------:R-:W-:-:S04]  /*0090*/  VIMNMX R8, PT, PT, R0, R3, !PT ;  /* 0x0000000300087248 */ /* 0x000fc80007fe0100 */
[----:B-1----:R-:W-:-:S13]  /*00a0*/  ISETP.GE.AND P0, PT, R8, UR8, PT ;  /* 0x0000000808007c0c */ /* 0x002fda000bf06270 */
[----:B------:R-:W0:Y:S01]  /*00b0*/  @!P0 LDC.64 R6, c[0x0][0x380] ;  /* 0x0000e000ff068b82 */ /* 0x000e220000000a00 */
[----:B------:R-:W-:-:S05]  /*00c0*/  @!P0 IMAD R4, R3, UR8, R0 ;  /* 0x0000000803048c24 */ /* 0x000fca000f8e0200 */
[----:B0-----:R-:W-:-:S04]  /*00d0*/  @!P0 IADD3 R6, P1, PT, R4, R6, RZ ;  /* 0x0000000604068210 */ /* 0x001fc80007f3e0ff */
[----:B------:R-:W-:-:S05]  /*00e0*/  @!P0 LEA.HI.X.SX32 R7, R4, R7, 0x1, P1 ;  /* 0x0000000704078211 */ /* 0x000fca00008f0eff */
[----:B--2---:R-:W2:Y:S01]  /*00f0*/  @!P0 LDG.E.U8.CONSTANT R6, desc[UR6][R6.64] ;  /* 0x0000000606068981 */ /* 0x004ea2000c1e9100 */
[----:B------:R-:W0:Y:S01]  /*0100*/  S2UR UR5, SR_CgaCtaId ;  /* 0x00000000000579c3 */ /* 0x000e220000008800 */
[----:B------:R-:W-:Y:S01]  /*0110*/  UMOV UR4, 0x400 ;  /* 0x0000040000047882 */ /* 0x000fe20000000000 */
[----:B------:R-:W-:Y:S01]  /*0120*/  BSSY.RECONVERGENT B0, `(.L_x_0) ;  /* 0x0000033000007945 */ /* 0x000fe20003800200 */
[----:B------:R-:W-:Y:S01]  /*0130*/  ISETP.GE.AND P2, PT, R8, UR8, PT ;  /* 0x0000000808007c0c */ /* 0x000fe2000bf46270 */
[----:B0-----:R-:W-:-:S06]  /*0140*/  ULEA UR4, UR5, UR4, 0x18 ;  /* 0x0000000405047291 */ /* 0x001fcc000f8ec0ff */
[----:B------:R-:W-:-:S04]  /*0150*/  IMAD.U32 R4, RZ, RZ, UR4 ;  /* 0x00000004ff047e24 */ /* 0x000fc8000f8e00ff */
[----:B------:R-:W-:-:S04]  /*0160*/  IMAD R11, R5, 0x22, R4 ;  /* 0x00000022050b7824 */ /* 0x000fc800078e0204 */
[----:B------:R-:W-:Y:S01]  /*0170*/  IMAD.IADD R4, R11, 0x1, R2 ;  /* 0x000000010b047824 */ /* 0x000fe200078e0202 */
[----:B--2---:R-:W-:-:S04]  /*0180*/  ISETP.NE.AND P0, PT, R6, RZ, !P0 ;  /* 0x000000ff0600720c */ /* 0x004fc80004705270 */
[----:B------:R-:W-:Y:S02]  /*0190*/  SEL R9, RZ, 0x1, !P0 ;  /* 0x00000001ff097807 */ /* 0x000fe40004000000 */
[----:B------:R-:W-:-:S03]  /*01a0*/  ISETP.NE.AND P0, PT, R2, RZ, PT ;  /* 0x000000ff0200720c */ /* 0x000fc60003f05270 */
[----:B------:R0:W-:Y:S10]  /*01b0*/  STS.U8 [R4+0x23], R9 ;  /* 0x0000230904007388 */ /* 0x0001f40000000000 */
[----:B0-----:R-:W-:Y:S05]  /*01c0*/  @P0 BRA `(.L_x_1) ;  /* 0x00000000004c0947 */ /* 0x001fea0003800000 */
[C---:B------:R-:W-:Y:S01]  /*01d0*/  ISETP.GT.AND P0, PT, R0.reuse, UR8, PT ;  /* 0x0000000800007c0c */ /* 0x040fe2000bf04270 */
[----:B------:R-:W-:Y:S01]  /*01e0*/  BSSY.RECONVERGENT B1, `(.L_x_2) ;  /* 0x000000e000017945 */ /* 0x000fe20003800200 */
[----:B------:R-:W-:Y:S02]  /*01f0*/  PRMT R7, RZ, 0x7610, R7 ;  /* 0x00007610ff077816 */ /* 0x000fe40000000007 */
[----:B------:R-:W-:-:S04]  /*0200*/  ISETP.LT.OR P0, PT, R0, 0x1, P0 ;  /* 0x000000010000780c */ /* 0x000fc80000701670 */
[----:B------:R-:W-:-:S13]  /*0210*/  ISETP.GE.OR P0, PT, R3, UR8, P0 ;  /* 0x0000000803007c0c */ /* 0x000fda0008706670 */
[----:B------:R-:W-:Y:S05]  /*0220*/  @P0 BRA `(.L_x_3) ;  /* 0x0000000000240947 */ /* 0x000fea0003800000 */
[----:B------:R-:W0:Y:S01]  /*0230*/  LDCU.64 UR10, c[0x0][0x380] ;  /* 0x00007000ff0a77ac */ /* 0x000e220008000a00 */
[----:B------:R-:W-:-:S04]  /*0240*/  IMAD R6, R3, UR8, R0 ;  /* 0x0000000803067c24 */ /* 0x000fc8000f8e0200 */
[----:B------:R-:W-:-:S05]  /*0250*/  VIADD R6, R6, 0xffffffff ;  /* 0xffffffff06067836 */ /* 0x000fca0000000000 */
[----:B0-----:R-:W-:-:S05]  /*0260*/  IADD3 R6, P0, PT, R6, UR10, RZ ;  /* 0x0000000a06067c10 */ /* 0x001fca000ff1e0ff */
[----:B------:R-:W-:-:S05]  /*0270*/  IMAD.X R7, RZ, RZ, UR11, P0 ;  /* 0x0000000bff077e24 */ /* 0x000fca00080e06ff */
[----:B------:R-:W2:Y:S02]  /*0280*/  LDG.E.U8.CONSTANT R6, desc[UR6][R6.64] ;  /* 0x0000000606067981 */ /* 0x000ea4000c1e9100 */
[----:B--2---:R-:W-:-:S04]  /*0290*/  ISETP.NE.AND P0, PT, R6, RZ, PT ;  /* 0x000000ff0600720c */ /* 0x004fc80003f05270 */
[----:B------:R-:W-:-:S04]  /*02a0*/  SEL R8, RZ, 0x1, !P0 ;  /* 0x00000001ff087807 */ /* 0x000fc80004000000 */
[----:B------:R-:W-:-:S07]  /*02b0*/  PRMT R7, R8, 0x7610, R7 ;  /* 0x0000761008077816 */ /* 0x000fce0000000007 */
.L_x_3:
[----:B------:R-:W-:Y:S05]  /*02c0*/  BSYNC.RECONVERGENT B1 ;  /* 0x0000000000017941 */ /* 0x000fea0003800200 */
.L_x_2:
[----:B------:R0:W-:Y:S01]  /*02d0*/  STS.U8 [R11+0x22], R7 ;  /* 0x000022070b007388 */ /* 0x0001e20000000000 */
[----:B------:R-:W-:Y:S01]  /*02e0*/  PLOP3.LUT P0, PT, PT, PT, PT, 0x8, 0x80 ;  /* 0x000000000080781c */ /* 0x000fe20003f0e170 */
[----:B------:R-:W-:-:S12]  /*02f0*/  BRA `(.L_x_4) ;  /* 0x0000000000547947 */ /* 0x000fd80003800000 */
.L_x_1:
[----:B------:R-:W-:Y:S02]  /*0300*/  ISETP.NE.AND P1, PT, R2, 0x1f, PT ;  /* 0x0000001f0200780c */ /* 0x000fe40003f25270 */
[----:B------:R-:W-:-:S11]  /*0310*/  PLOP3.LUT P0, PT, PT, PT, PT, 0x8, 0x80 ;  /* 0x000000000080781c */ /* 0x000fd60003f0e170 */
[----:B------:R-:W-:Y:S05]  /*0320*/  @P1 BRA `(.L_x_4) ;  /* 0x0000000000481947 */ /* 0x000fea0003800000 */
[C---:B------:R-:W-:Y:S01]  /*0330*/  VIADD R6, R0.reuse, 0x1 ;  /* 0x0000000100067836 */ /* 0x040fe20000000000 */
[----:B------:R-:W-:Y:S01]  /*0340*/  ISETP.GE.AND P0, PT, R0, -0x1, PT ;  /* 0xffffffff0000780c */ /* 0x000fe20003f06270 */
[----:B------:R-:W-:Y:S03]  /*0350*/  BSSY.RECONVERGENT B1, `(.L_x_5) ;  /* 0x000000d000017945 */ /* 0x000fe60003800200 */
[----:B------:R-:W-:-:S04]  /*0360*/  VIMNMX R7, PT, PT, R3, R6, !PT ;  /* 0x0000000603077248 */ /* 0x000fc80007fe0100 */
[----:B------:R-:W-:Y:S02]  /*0370*/  ISETP.GE.OR P0, PT, R7, UR8, !P0 ;  /* 0x0000000807007c0c */ /* 0x000fe4000c706670 */
[----:B------:R-:W-:-:S11]  /*0380*/  PRMT R7, RZ, 0x7610, R7 ;  /* 0x00007610ff077816 */ /* 0x000fd60000000007 */
[----:B------:R-:W-:Y:S05]  /*0390*/  @P0 BRA `(.L_x_6) ;  /* 0x0000000000200947 */ /* 0x000fea0003800000 */
[----:B------:R-:W0:Y:S01]  /*03a0*/  LDCU.64 UR10, c[0x0][0x380] ;  /* 0x00007000ff0a77ac */ /* 0x000e220008000a00 */
[----:B------:R-:W-:-:S05]  /*03b0*/  IMAD R6, R3, UR8, R6 ;  /* 0x0000000803067c24 */ /* 0x000fca000f8e0206 */
[----:B0-----:R-:W-:-:S05]  /*03c0*/  IADD3 R6, P0, PT, R6, UR10, RZ ;  /* 0x0000000a06067c10 */ /* 0x001fca000ff1e0ff */
[----:B------:R-:W-:-:S05]  /*03d0*/  IMAD.X R7, RZ, RZ, UR11, P0 ;  /* 0x0000000bff077e24 */ /* 0x000fca00080e06ff */
[----:B------:R-:W2:Y:S02]  /*03e0*/  LDG.E.U8.CONSTANT R6, desc[UR6][R6.64] ;  /* 0x0000000606067981 */ /* 0x000ea4000c1e9100 */
[----:B--2---:R-:W-:-:S04]  /*03f0*/  ISETP.NE.AND P0, PT, R6, RZ, PT ;  /* 0x000000ff0600720c */ /* 0x004fc80003f05270 */
[----:B------:R-:W-:-:S04]  /*0400*/  SEL R8, RZ, 0x1, !P0 ;  /* 0x00000001ff087807 */ /* 0x000fc80004000000 */
[----:B------:R-:W-:-:S07]  /*0410*/  PRMT R7, R8, 0x7610, R7 ;  /* 0x0000761008077816 */ /* 0x000fce0000000007 */
.L_x_6:
[----:B------:R-:W-:Y:S05]  /*0420*/  BSYNC.RECONVERGENT B1 ;  /* 0x0000000000017941 */ /* 0x000fea0003800200 */
.L_x_5:
[----:B------:R1:W-:Y:S01]  /*0430*/  STS.U8 [R11+0x43], R7 ;  /* 0x000043070b007388 */ /* 0x0003e20000000000 */
[----:B------:R-:W-:-:S13]  /*0440*/  PLOP3.LUT P0, PT, PT, PT, PT, 0x80, 0x8 ;  /* 0x000000000008781c */ /* 0x000fda0003f0f070 */
.L_x_4:
[----:B------:R-:W-:Y:S05]  /*0450*/  BSYNC.RECONVERGENT B0 ;  /* 0x0000000000007941 */ /* 0x000fea0003800200 */
.L_x_0:
[----:B------:R-:W-:Y:S01]  /*0460*/  ISETP.NE.AND P1, PT, R5, RZ, PT ;  /* 0x000000ff0500720c */ /* 0x000fe20003f25270 */
[----:B------:R-:W-:-:S12]  /*0470*/  BSSY.RECONVERGENT B0, `(.L_x_7) ;  /* 0x000002a000007945 */ /* 0x000fd80003800200 */
[----:B------:R-:W-:Y:S05]  /*0480*/  @P1 BRA `(.L_x_8) ;  /* 0x0000000000501947 */ /* 0x000fea0003800000 */
[C---:B------:R-:W-:Y:S01]  /*0490*/  ISETP.GT.AND P1, PT, R3.reuse, UR8, PT ;  /* 0x0000000803007c0c */ /* 0x040fe2000bf24270 */
[----:B------:R-:W-:Y:S01]  /*04a0*/  BSSY.RECONVERGENT B1, `(.L_x_9) ;  /* 0x000000f000017945 */ /* 0x000fe20003800200 */
[----:B01----:R-:W-:Y:S02]  /*04b0*/  PRMT R7, RZ, 0x7610, R7 ;  /* 0x00007610ff077816 */ /* 0x003fe40000000007 */
[----:B------:R-:W-:-:S04]  /*04c0*/  ISETP.EQ.OR P1, PT, R3, RZ, P1 ;  /* 0x000000ff0300720c */ /* 0x000fc80000f22670 */
[----:B------:R-:W-:-:S04]  /*04d0*/  ISETP.LT.OR P1, PT, R0, RZ, P1 ;  /* 0x000000ff0000720c */ /* 0x000fc80000f21670 */
[----:B------:R-:W-:-:S13]  /*04e0*/  ISETP.GE.OR P1, PT, R0, UR8, P1 ;  /* 0x0000000800007c0c */ /* 0x000fda0008f26670 */
[----:B------:R-:W-:Y:S05]  /*04f0*/  @P1 BRA `(.L_x_10) ;  /* 0x0000000000241947 */ /* 0x000fea0003800000 */
[----:B------:R-:W0:Y:S01]  /*0500*/  LDCU.64 UR10, c[0x0][0x380] ;  /* 0x00007000ff0a77ac */ /* 0x000e220008000a00 */
[----:B------:R-:W-:-:S04]  /*0510*/  VIADD R7, R3, 0xffffffff ;  /* 0xffffffff03077836 */ /* 0x000fc80000000000 */
[----:B------:R-:W-:-:S05]  /*0520*/  IMAD R7, R7, UR8, R0 ;  /* 0x0000000807077c24 */ /* 0x000fca000f8e0200 */
[----:B0-----:R-:W-:-:S05]  /*0530*/  IADD3 R6, P1, PT, R7, UR10, RZ ;  /* 0x0000000a07067c10 */ /* 0x001fca000ff3e0ff */
[----:B------:R-:W-:-:S05]  /*0540*/  IMAD.X R7, RZ, RZ, UR11, P1 ;  /* 0x0000000bff077e24 */ /* 0x000fca00088e06ff */
[----:B------:R-:W2:Y:S02]  /*0550*/  LDG.E.U8.CONSTANT R6, desc[UR6][R6.64] ;  /* 0x0000000606067981 */ /* 0x000ea4000c1e9100 */
[----:B--2---:R-:W-:-:S04]  /*0560*/  ISETP.NE.AND P1, PT, R6, RZ, PT ;  /* 0x000000ff0600720c */ /* 0x004fc80003f25270 */
[----:B------:R-:W-:-:S04]  /*0570*/  SEL R8, RZ, 0x1, !P1 ;  /* 0x00000001ff087807 */ /* 0x000fc80004800000 */
[----:B------:R-:W-:-:S07]  /*0580*/  PRMT R7, R8, 0x7610, R7 ;  /* 0x0000761008077816 */ /* 0x000fce0000000007 */
.L_x_10:
[----:B------:R-:W-:Y:S05]  /*0590*/  BSYNC.RECONVERGENT B1 ;  /* 0x0000000000017941 */ /* 0x000fea0003800200 */
.L_x_9:
[----:B------:R3:W-:Y:S01]  /*05a0*/  STS.U8 [R2+UR4+0x1], R7 ;  /* 0x0000010702007988 */ /* 0x0007e20008000004 */
[----:B------:R-:W-:Y:S01]  /*05b0*/  PLOP3.LUT P1, PT, PT, PT, PT, 0x8, 0x80 ;  /* 0x000000000080781c */ /* 0x000fe20003f2e170 */
[----:B------:R-:W-:-:S12]  /*05c0*/  BRA `(.L_x_11) ;  /* 0x0000000000507947 */ /* 0x000fd80003800000 */
.L_x_8:
[----:B------:R-:W-:Y:S02]  /*05d0*/  ISETP.NE.AND P3, PT, R5, 0x1f, PT ;  /* 0x0000001f0500780c */ /* 0x000fe40003f65270 */
[----:B------:R-:W-:-:S11]  /*05e0*/  PLOP3.LUT P1, PT, PT, PT, PT, 0x8, 0x80 ;  /* 0x000000000080781c */ /* 0x000fd60003f2e170 */
[----:B------:R-:W-:Y:S05]  /*05f0*/  @P3 BRA `(.L_x_11) ;  /* 0x0000000000443947 */ /* 0x000fea0003800000 */
[----:B01----:R-:W-:Y:S01]  /*0600*/  VIADD R7, R3, 0x1 ;  /* 0x0000000103077836 */ /* 0x003fe20000000000 */
[C---:B------:R-:W-:Y:S01]  /*0610*/  ISETP.GE.AND P1, PT, R0.reuse, RZ, PT ;  /* 0x000000ff0000720c */ /* 0x040fe20003f26270 */
[----:B------:R-:W-:Y:S01]  /*0620*/  BSSY.RECONVERGENT B1, `(.L_x_12) ;  /* 0x000000c000017945 */ /* 0x000fe20003800200 */
[----:B------:R-:W-:Y:S02]  /*0630*/  PRMT R8, RZ, 0x7610, R8 ;  /* 0x00007610ff087816 */ /* 0x000fe40000000008 */
[----:B------:R-:W-:-:S04]  /*0640*/  VIMNMX R6, PT, PT, R0, R7, !PT ;  /* 0x0000000700067248 */ /* 0x000fc80007fe0100 */
[----:B------:R-:W-:-:S13]  /*0650*/  ISETP.GE.OR P1, PT, R6, UR8, !P1 ;  /* 0x0000000806007c0c */ /* 0x000fda000cf26670 */
[----:B------:R-:W-:Y:S05]  /*0660*/  @P1 BRA `(.L_x_13) ;  /* 0x00000000001c1947 */ /* 0x000fea0003800000 */
[----:B------:R-:W0:Y:S01]  /*0670*/  LDCU.64 UR10, c[0x0][0x380] ;  /* 0x00007000ff0a77ac */ /* 0x000e220008000a00 */
[----:B------:R-:W-:-:S05]  /*0680*/  IMAD R7, R7, UR8, R0 ;  /* 0x0000000807077c24 */ /* 0x000fca000f8e0200 */
[----:B0-----:R-:W-:-:S05]  /*0690*/  IADD3 R6, P1, PT, R7, UR10, RZ ;  /* 0x0000000a07067c10 */ /* 0x001fca000ff3e0ff */
[----:B------:R-:W-:-:S05]  /*06a0*/  IMAD.X R7, RZ, RZ, UR11, P1 ;  /* 0x0000000bff077e24 */ /* 0x000fca00088e06ff */
[----:B------:R-:W2:Y:S02]  /*06b0*/  LDG.E.U8.CONSTANT R6, desc[UR6][R6.64] ;  /* 0x0000000606067981 */ /* 0x000ea4000c1e9100 */
[----:B--2---:R-:W-:-:S04]  /*06c0*/  ISETP.NE.AND P1, PT, R6, RZ, PT ;  /* 0x000000ff0600720c */ /* 0x004fc80003f25270 */
[----:B------:R-:W-:-:S09]  /*06d0*/  SEL R8, RZ, 0x1, !P1 ;  /* 0x00000001ff087807 */ /* 0x000fd20004800000 */
.L_x_13:
[----:B------:R-:W-:Y:S05]  /*06e0*/  BSYNC.RECONVERGENT B1 ;  /* 0x0000000000017941 */ /* 0x000fea0003800200 */
.L_x_12:
[----:B------:R2:W-:Y:S01]  /*06f0*/  STS.U8 [R2+UR4+0x463], R8 ;  /* 0x0004630802007988 */ /* 0x0005e20008000004 */
[----:B------:R-:W-:-:S13]  /*0700*/  PLOP3.LUT P1, PT, PT, PT, PT, 0x80, 0x8 ;  /* 0x000000000008781c */ /* 0x000fda0003f2f070 */
.L_x_11:
[----:B------:R-:W-:Y:S05]  /*0710*/  BSYNC.RECONVERGENT B0 ;  /* 0x0000000000007941 */ /* 0x000fea0003800200 */
.L_x_7:
[----:B------:R-:W-:Y:S01]  /*0720*/  LOP3.LUT P3, RZ, R2, R5, RZ, 0xfc, !PT ;  /* 0x0000000502ff7212 */ /* 0x000fe2000786fcff */
[----:B------:R-:W-:-:S12]  /*0730*/  BSSY.RECONVERGENT B0, `(.L_x_14) ;  /* 0x0000015000007945 */ /* 0x000fd80003800200 */
[----:B------:R-:W-:Y:S05]  /*0740*/  @P3 BRA `(.L_x_15) ;  /* 0x00000000004c3947 */ /* 0x000fea0003800000 */
[----:B------:R-:W-:Y:S01]  /*0750*/  ISETP.NE.AND P3, PT, R3, RZ, PT ;  /* 0x000000ff0300720c */ /* 0x000fe20003f65270 */
[----:B------:R-:W-:Y:S01]  /*0760*/  BSSY.RECONVERGENT B1, `(.L_x_16) ;  /* 0x0000010000017945 */ /* 0x000fe20003800200 */
[----:B01-3--:R-:W-:Y:S02]  /*0770*/  PRMT R7, RZ, 0x7610, R7 ;  /* 0x00007610ff077816 */ /* 0x00bfe40000000007 */
[----:B------:R-:W-:-:S04]  /*0780*/  ISETP.LT.OR P3, PT, R0, 0x1, !P3 ;  /* 0x000000010000780c */ /* 0x000fc80005f61670 */
[----:B------:R-:W-:-:S04]  /*0790*/  ISETP.GT.OR P3, PT, R0, UR8, P3 ;  /* 0x0000000800007c0c */ /* 0x000fc80009f64670 */
[----:B------:R-:W-:-:S13]  /*07a0*/  ISETP.GT.OR P3, PT, R3, UR8, P3 ;  /* 0x0000000803007c0c */ /* 0x000fda0009f64670 */
[----:B------:R-:W-:Y:S05]  /*07b0*/  @P3 BRA `(.L_x_17) ;  /* 0x0000000000283947 */ /* 0x000fea0003800000 */
[----:B------:R-:W0:Y:S01]  /*07c0*/  LDCU.64 UR10, c[0x0][0x380] ;  /* 0x00007000ff0a77ac */ /* 0x000e220008000a00 */
[----:B------:R-:W-:-:S04]  /*07d0*/  VIADD R7, R3, 0xffffffff ;  /* 0xffffffff03077836 */ /* 0x000fc80000000000 */
[----:B------:R-:W-:-:S04]  /*07e0*/  IMAD R6, R7, UR8, R0 ;  /* 0x0000000807067c24 */ /* 0x000fc8000f8e0200 */
[----:B------:R-:W-:-:S05]  /*07f0*/  VIADD R6, R6, 0xffffffff ;  /* 0xffffffff06067836 */ /* 0x000fca0000000000 */
[----:B0-----:R-:W-:-:S05]  /*0800*/  IADD3 R6, P3, PT, R6, UR10, RZ ;  /* 0x0000000a06067c10 */ /* 0x001fca000ff7e0ff */
[----:B------:R-:W-:-:S05]  /*0810*/  IMAD.X R7, RZ, RZ, UR11, P3 ;  /* 0x0000000bff077e24 */ /* 0x000fca00098e06ff */
[----:B------:R-:W3:Y:S02]  /*0820*/  LDG.E.U8.CONSTANT R6, desc[UR6][R6.64] ;  /* 0x0000000606067981 */ /* 0x000ee4000c1e9100 */
[----:B---3--:R-:W-:-:S04]  /*0830*/  ISETP.NE.AND P3, PT, R6, RZ, PT ;  /* 0x000000ff0600720c */ /* 0x008fc80003f65270 */
[----:B--2---:R-:W-:-:S04]  /*0840*/  SEL R8, RZ, 0x1, !P3 ;  /* 0x00000001ff087807 */ /* 0x004fc80005800000 */
[----:B------:R-:W-:-:S07]  /*0850*/  PRMT R7, R8, 0x7610, R7 ;  /* 0x0000761008077816 */ /* 0x000fce0000000007 */
.L_x_17:
[----:B------:R-:W-:Y:S05]  /*0860*/  BSYNC.RECONVERGENT B1 ;  /* 0x0000000000017941 */ /* 0x000fea0003800200 */
.L_x_16:
[----:B------:R4:W-:Y:S02]  /*0870*/  STS.U8 [UR4], R7 ;  /* 0x00000007ff007988 */ /* 0x0009e40008000004 */
.L_x_15:
[----:B------:R-:W-:Y:S05]  /*0880*/  BSYNC.RECONVERGENT B0 ;  /* 0x0000000000007941 */ /* 0x000fea0003800200 */
.L_x_14:
[----:B------:R-:W-:Y:S01]  /*0890*/  ISETP.NE.OR P3, PT, R5, RZ, !P0 ;  /* 0x000000ff0500720c */ /* 0x000fe20004765670 */
[----:B------:R-:W-:-:S12]  /*08a0*/  BSSY.RECONVERGENT B0, `(.L_x_18) ;  /* 0x0000014000007945 */ /* 0x000fd80003800200 */
[----:B------:R-:W-:Y:S05]  /*08b0*/  @P3 BRA `(.L_x_19) ;  /* 0x0000000000483947 */ /* 0x000fea0003800000 */
[----:B------:R-:W-:Y:S01]  /*08c0*/  VIADD R6, R0, 0x1 ;  /* 0x0000000100067836 */ /* 0x000fe20000000000 */
[----:B------:R-:W-:Y:S01]  /*08d0*/  ISETP.NE.AND P3, PT, R3, RZ, PT ;  /* 0x000000ff0300720c */ /* 0x000fe20003f65270 */
[----:B------:R-:W-:Y:S01]  /*08e0*/  BSSY.RECONVERGENT B1, `(.L_x_20) ;  /* 0x000000e000017945 */ /* 0x000fe20003800200 */
[----:B------:R-:W-:Y:S02]  /*08f0*/  PRMT R5, RZ, 0x7610, R5 ;  /* 0x00007610ff057816 */ /* 0x000fe40000000005 */
[----:B------:R-:W-:-:S04]  /*0900*/  ISETP.GE.OR P3, PT, R6, UR8, !P3 ;  /* 0x0000000806007c0c */ /* 0x000fc8000df66670 */
[----:B------:R-:W-:-:S04]  /*0910*/  ISETP.LT.OR P3, PT, R0, -0x1, P3 ;  /* 0xffffffff0000780c */ /* 0x000fc80001f61670 */
[----:B------:R-:W-:-:S13]  /*0920*/  ISETP.GT.OR P3, PT, R3, UR8, P3 ;  /* 0x0000000803007c0c */ /* 0x000fda0009f64670 */
[----:B------:R-:W-:Y:S05]  /*0930*/  @P3 BRA `(.L_x_21) ;  /* 0x0000000000203947 */ /* 0x000fea0003800000 */
[----:B------:R-:W5:Y:S01]  /*0940*/  LDCU.64 UR10, c[0x0][0x380] ;  /* 0x00007000ff0a77ac */ /* 0x000f620008000a00 */
[----:B------:R-:W-:-:S04]  /*0950*/  VIADD R5, R3, 0xffffffff ;  /* 0xffffffff03057836 */ /* 0x000fc80000000000 */
[----:B------:R-:W-:-:S05]  /*0960*/  IMAD R6, R5, UR8, R6 ;  /* 0x0000000805067c24 */ /* 0x000fca000f8e0206 */
[----:B-----5:R-:W-:-:S05]  /*0970*/  IADD3 R6, P3, PT, R6, UR10, RZ ;  /* 0x0000000a06067c10 */ /* 0x020fca000ff7e0ff */
[----:B01-34-:R-:W-:-:S05]  /*0980*/  IMAD.X R7, RZ, RZ, UR11, P3 ;  /* 0x0000000bff077e24 */ /* 0x01bfca00098e06ff */
[----:B------:R-:W3:Y:S02]  /*0990*/  LDG.E.U8.CONSTANT R6, desc[UR6][R6.64] ;  /* 0x0000000606067981 */ /* 0x000ee4000c1e9100 */
[----:B---3--:R-:W-:-:S04]  /*09a0*/  ISETP.NE.AND P3, PT, R6, RZ, PT ;  /* 0x000000ff0600720c */ /* 0x008fc80003f65270 */
[----:B------:R-:W-:-:S09]  /*09b0*/  SEL R5, RZ, 0x1, !P3 ;  /* 0x00000001ff057807 */ /* 0x000fd20005800000 */
.L_x_21:
[----:B------:R-:W-:Y:S05]  /*09c0*/  BSYNC.RECONVERGENT B1 ;  /* 0x0000000000017941 */ /* 0x000fea0003800200 */
.L_x_20:
[----:B------:R0:W-:Y:S02]  /*09d0*/  STS.U8 [UR4+0x21], R5 ;  /* 0x00002105ff007988 */ /* 0x0001e40008000004 */
.L_x_19:
[----:B------:R-:W-:Y:S05]  /*09e0*/  BSYNC.RECONVERGENT B0 ;  /* 0x0000000000007941 */ /* 0x000fea0003800200 */
.L_x_18:
[----:B------:R-:W-:Y:S01]  /*09f0*/  ISETP.NE.OR P3, PT, R2, RZ, !P1 ;  /* 0x000000ff0200720c */ /* 0x000fe20004f65670 */
[----:B------:R-:W-:-:S12]  /*0a00*/  BSSY.RECONVERGENT B0, `(.L_x_22) ;  /* 0x0000013000007945 */ /* 0x000fd80003800200 */
[----:B------:R-:W-:Y:S05]  /*0a10*/  @P3 BRA `(.L_x_23) ;  /* 0x0000000000443947 */ /* 0x000fea0003800000 */
[----:B0-----:R-:W-:Y:S01]  /*0a20*/  VIADD R5, R3, 0x1 ;  /* 0x0000000103057836 */ /* 0x001fe20000000000 */
[----:B------:R-:W-:Y:S01]  /*0a30*/  BSSY.RECONVERGENT B1, `(.L_x_24) ;  /* 0x000000e000017945 */ /* 0x000fe20003800200 */
[----:B--23--:R-:W-:-:S03]  /*0a40*/  PRMT R2, RZ, 0x7610, R2 ;  /* 0x00007610ff027816 */ /* 0x00cfc60000000002 */
[----:B------:R-:W-:-:S04]  /*0a50*/  ISETP.GE.AND P3, PT, R5, UR8, PT ;  /* 0x0000000805007c0c */ /* 0x000fc8000bf66270 */
[----:B------:R-:W-:-:S04]  /*0a60*/  ISETP.LT.OR P3, PT, R0, 0x1, P3 ;  /* 0x000000010000780c */ /* 0x000fc80001f61670 */
[----:B------:R-:W-:-:S13]  /*0a70*/  ISETP.GT.OR P3, PT, R0, UR8, P3 ;  /* 0x0000000800007c0c */ /* 0x000fda0009f64670 */
[----:B------:R-:W-:Y:S05]  /*0a80*/  @P3 BRA `(.L_x_25) ;  /* 0x0000000000203947 */ /* 0x000fea0003800000 */
[----:B------:R-:W0:Y:S01]  /*0a90*/  LDCU.64 UR10, c[0x0][0x380] ;  /* 0x00007000ff0a77ac */ /* 0x000e220008000a00 */
[----:B------:R-:W-:-:S04]  /*0aa0*/  IMAD R6, R5, UR8, R0 ;  /* 0x0000000805067c24 */ /* 0x000fc8000f8e0200 */
[----:B------:R-:W-:-:S05]  /*0ab0*/  VIADD R6, R6, 0xffffffff ;  /* 0xffffffff06067836 */ /* 0x000fca0000000000 */
[----:B0-----:R-:W-:-:S05]  /*0ac0*/  IADD3 R6, P3, PT, R6, UR10, RZ ;  /* 0x0000000a06067c10 */ /* 0x001fca000ff7e0ff */
[----:B-1--4-:R-:W-:-:S05]  /*0ad0*/  IMAD.X R7, RZ, RZ, UR11, P3 ;  /* 0x0000000bff077e24 */ /* 0x012fca00098e06ff */
[----:B------:R-:W2:Y:S02]  /*0ae0*/  LDG.E.U8.CONSTANT R6, desc[UR6][R6.64] ;  /* 0x0000000606067981 */ /* 0x000ea4000c1e9100 */
[----:B--2---:R-:W-:-:S04]  /*0af0*/  ISETP.NE.AND P3, PT, R6, RZ, PT ;  /* 0x000000ff0600720c */ /* 0x004fc80003f65270 */
[----:B------:R-:W-:-:S09]  /*0b00*/  SEL R2, RZ, 0x1, !P3 ;  /* 0x00000001ff027807 */ /* 0x000fd20005800000 */
.L_x_25:
[----:B------:R-:W-:Y:S05]  /*0b10*/  BSYNC.RECONVERGENT B1 ;  /* 0x0000000000017941 */ /* 0x000fea0003800200 */
.L_x_24:
[----:B------:R0:W-:Y:S02]  /*0b20*/  STS.U8 [UR4+0x462], R2 ;  /* 0x00046202ff007988 */ /* 0x0001e40008000004 */
.L_x_23:
[----:B------:R-:W-:Y:S05]  /*0b30*/  BSYNC.RECONVERGENT B0 ;  /* 0x0000000000007941 */ /* 0x000fea0003800200 */
.L_x_22:
[----:B------:R-:W-:Y:S01]  /*0b40*/  PLOP3.LUT P0, PT, P0, P1, PT, 0x80, 0x8 ;  /* 0x000000000008781c */ /* 0x000fe20000703070 */
[----:B------:R-:W-:-:S12]  /*0b50*/  BSSY.RECONVERGENT B0, `(.L_x_26) ;  /* 0x0000013000007945 */ /* 0x000fd80003800200 */
[----:B------:R-:W-:Y:S05]  /*0b60*/  @!P0 BRA `(.L_x_27) ;  /* 0x0000000000448947 */ /* 0x000fea0003800000 */
[----:B01-34-:R-:W-:Y:S01]  /*0b70*/  VIADD R7, R3, 0x1 ;  /* 0x0000000103077836 */ /* 0x01bfe20000000000 */
[----:B------:R-:W-:Y:S04]  /*0b80*/  BSSY.RECONVERGENT B1, `(.L_x_28) ;  /* 0x000000e000017945 */ /* 0x000fe80003800200 */
[----:B--2---:R-:W-:-:S04]  /*0b90*/  VIADDMNMX R2, R0, 0x1, R7, !PT ;  /* 0x0000000100027846 */ /* 0x004fc80007800107 */
[----:B------:R-:W-:Y:S02]  /*0ba0*/  ISETP.GE.AND P0, PT, R2, UR8, PT ;  /* 0x0000000802007c0c */ /* 0x000fe4000bf06270 */
[----:B------:R-:W-:-:S11]  /*0bb0*/  PRMT R2, RZ, 0x7610, R2 ;  /* 0x00007610ff027816 */ /* 0x000fd60000000002 */
[----:B------:R-:W-:Y:S05]  /*0bc0*/  @P0 BRA `(.L_x_29) ;  /* 0x0000000000240947 */ /* 0x000fea0003800000 */
[----:B------:R-:W0:Y:S01]  /*0bd0*/  LDCU.64 UR10, c[0x0][0x380] ;  /* 0x00007000ff0a77ac */ /* 0x000e220008000a00 */
[----:B------:R-:W-:Y:S01]  /*0be0*/  IMAD R7, R7, UR8, RZ ;  /* 0x0000000807077c24 */ /* 0x000fe2000f8e02ff */
[----:B------:R-:W-:-:S04]  /*0bf0*/  SHF.R.S32.HI R5, RZ, 0x1f, R0 ;  /* 0x0000001fff057819 */ /* 0x000fc80000011400 */
[----:B------:R-:W-:Y:S02]  /*0c00*/  SHF.R.S32.HI R2, RZ, 0x1f, R7 ;  /* 0x0000001fff027819 */ /* 0x000fe40000011407 */
[----:B0-----:R-:W-:-:S04]  /*0c10*/  IADD3 R6, P0, P1, R7, UR10, R0 ;  /* 0x0000000a07067c10 */ /* 0x001fc8000f91e000 */
[----:B------:R-:W-:-:S05]  /*0c20*/  IADD3.X R7, PT, PT, R2, UR11, R5, P0, P1 ;  /* 0x0000000b02077c10 */ /* 0x000fca00087e2405 */
[----:B------:R-:W2:Y:S02]  /*0c30*/  LDG.E.U8.CONSTANT R6, desc[UR6][R6.64+0x1] ;  /* 0x0000010606067981 */ /* 0x000ea4000c1e9100 */
[----:B--2---:R-:W-:-:S04]  /*0c40*/  ISETP.NE.AND P0, PT, R6, RZ, PT ;  /* 0x000000ff0600720c */ /* 0x004fc80003f05270 */
[----:B------:R-:W-:-:S09]  /*0c50*/  SEL R2, RZ, 0x1, !P0 ;  /* 0x00000001ff027807 */ /* 0x000fd20004000000 */
.L_x_29:
[----:B------:R-:W-:Y:S05]  /*0c60*/  BSYNC.RECONVERGENT B1 ;  /* 0x0000000000017941 */ /* 0x000fea0003800200 */
.L_x_28:
[----:B------:R0:W-:Y:S02]  /*0c70*/  STS.U8 [UR4+0x483], R2 ;  /* 0x00048302ff007988 */ /* 0x0001e40008000004 */
.L_x_27:
[----:B------:R-:W-:Y:S05]  /*0c80*/  BSYNC.RECONVERGENT B0 ;  /* 0x0000000000007941 */ /* 0x000fea0003800200 */
.L_x_26:
[----:B------:R-:W-:Y:S06]  /*0c90*/  BAR.SYNC.DEFER_BLOCKING 0x0 ;  /* 0x0000000000007b1d */ /* 0x000fec0000010000 */
[----:B0-23--:R-:W-:Y:S04]  /*0ca0*/  LDS.U8 R2, [R4] ;  /* 0x0000000004027984 */ /* 0x00dfe80000000000 */
[----:B------:R-:W-:Y:S04]  /*0cb0*/  LDS.U8 R5, [R4+0x1] ;  /* 0x0000010004057984 */ /* 0x000fe80000000000 */
[----:B------:R-:W0:Y:S04]  /*0cc0*/  LDS.U8 R6, [R4+0x2] ;  /* 0x0000020004067984 */ /* 0x000e280000000000 */
[----:B-1--4-:R-:W-:Y:S04]  /*0cd0*/  LDS.U8 R7, [R4+0x22] ;  /* 0x0000220004077984 */ /* 0x012fe80000000000 */
[----:B------:R-:W1:Y:S04]  /*0ce0*/  LDS.U8 R8, [R4+0x24] ;  /* 0x0000240004087984 */ /* 0x000e680000000000 */
[----:B------:R-:W-:Y:S04]  /*0cf0*/  LDS.U8 R9, [R4+0x44] ;  /* 0x0000440004097984 */ /* 0x000fe80000000000 */
[----:B------:R-:W2:Y:S04]  /*0d00*/  LDS.U8 R10, [R4+0x45] ;  /* 0x00004500040a7984 */ /* 0x000ea80000000000 */
[----:B------:R-:W3:Y:S04]  /*0d10*/  LDS.U8 R12, [R4+0x23] ;  /* 0x00002300040c7984 */ /* 0x000ee80000000000 */
[----:B------:R-:W4:Y:S01]  /*0d20*/  LDS.U8 R11, [R4+0x46] ;  /* 0x00004600040b7984 */ /* 0x000f220000000000 */
[----:B0-----:R-:W-:-:S04]  /*0d30*/  IADD3 R2, PT, PT, R6, R5, R2 ;  /* 0x0000000506027210 */ /* 0x001fc80007ffe002 */
[----:B-1----:R-:W-:-:S04]  /*0d40*/  IADD3 R2, PT, PT, R8, R2, R7 ;  /* 0x0000000208027210 */ /* 0x002fc80007ffe007 */
[----:B--2---:R-:W-:Y:S02]  /*0d50*/  IADD3 R2, PT, PT, R10, R2, R9 ;  /* 0x000000020a027210 */ /* 0x004fe40007ffe009 */
[----:B---3--:R-:W-:-:S03]  /*0d60*/  ISETP.NE.AND P0, PT, R12, RZ, PT ;  /* 0x000000ff0c00720c */ /* 0x008fc60003f05270 */
[----:B----4-:R-:W-:Y:S01]  /*0d70*/  IMAD.IADD R2, R2, 0x1, R11 ;  /* 0x0000000102027824 */ /* 0x010fe200078e020b */
[----:B------:R-:W-:Y:S09]  /*0d80*/  @P2 EXIT ;  /* 0x000000000000294d */ /* 0x000ff20003800000 */
[----:B------:R-:W0:Y:S01]  /*0d90*/  LDCU.64 UR4, c[0x0][0x388] ;  /* 0x00007100ff0477ac */ /* 0x000e220008000a00 */
[C---:B------:R-:W-:Y:S01]  /*0da0*/  LOP3.LUT R4, R2.reuse, 0xfffffffe, RZ, 0xc0, !PT ;  /* 0xfffffffe02047812 */ /* 0x040fe200078ec0ff */
[----:B------:R-:W-:Y:S01]  /*0db0*/  IMAD R3, R3, UR8, R0 ;  /* 0x0000000803037c24 */ /* 0x000fe2000f8e0200 */
[----:B------:R-:W-:Y:S02]  /*0dc0*/  ISETP.NE.AND P2, PT, R2, 0x3, PT ;  /* 0x000000030200780c */ /* 0x000fe40003f45270 */
[----:B------:R-:W-:Y:S02]  /*0dd0*/  ISETP.NE.AND P1, PT, R4, 0x2, PT ;  /* 0x000000020400780c */ /* 0x000fe40003f25270 */
[----:B------:R-:W-:Y:S02]  /*0de0*/  SEL R2, RZ, 0xffffffff, P2 ;  /* 0xffffffffff027807 */ /* 0x000fe40001000000 */
[----:B------:R-:W-:-:S04]  /*0df0*/  @P0 SEL R2, RZ, 0xffffffff, P1 ;  /* 0xffffffffff020807 */ /* 0x000fc80000800000 */
[----:B------:R-:W-:-:S04]  /*0e00*/  LOP3.LUT R0, R2, 0x1, RZ, 0xc0, !PT ;  /* 0x0000000102007812 */ /* 0x000fc800078ec0ff */
[----:B------:R-:W-:Y:S02]  /*0e10*/  ISETP.NE.U32.AND P0, PT, R0, 0x1, PT ;  /* 0x000000010000780c */ /* 0x000fe40003f05070 */
[C---:B0-----:R-:W-:Y:S02]  /*0e20*/  IADD3 R2, P1, PT, R3.reuse, UR4, RZ ;  /* 0x0000000403027c10 */ /* 0x041fe4000ff3e0ff */
[----:B------:R-:W-:Y:S02]  /*0e30*/  SEL R5, RZ, 0x1, P0 ;  /* 0x00000001ff057807 */ /* 0x000fe40000000000 */
[----:B------:R-:W-:-:S05]  /*0e40*/  LEA.HI.X.SX32 R3, R3, UR5, 0x1, P1 ;  /* 0x0000000503037c11 */ /* 0x000fca00088f0eff */
[----:B------:R-:W-:Y:S01]  /*0e50*/  STG.E.U8 desc[UR6][R2.64], R5 ;  /* 0x0000000502007986 */ /* 0x000fe2000c101106 */
[----:B------:R-:W-:Y:S05]  /*0e60*/  EXIT ;  /* 0x000000000000794d */ /* 0x000fea0003800000 */
.L_x_30:
[----:B------:R-:W-:-:S00]  /*0e70*/  BRA `(.L_x_30) ;  /* 0xfffffffc00fc7947 */ /* 0x000fc0000383ffff */
[----:B------:R-:W-:-:S00]  /*0e80*/  NOP ;  /* 0x0000000000007918 */ /* 0x000fc00000000000 */
[----:B------:R-:W-:-:S00]  /*0e90*/  NOP ;  /* 0x0000000000007918 */ /* 0x000fc00000000000 */
[----:B------:R-:W-:-:S00]  /*0ea0*/  NOP ;  /* 0x0000000000007918 */ /* 0x000fc00000000000 */
[----:B------:R-:W-:-:S00]  /*0eb0*/  NOP ;  /* 0x0000000000007918 */ /* 0x000fc00000000000 */
[----:B------:R-:W-:-:S00]  /*0ec0*/  NOP ;  /* 0x0000000000007918 */ /* 0x000fc00000000000 */
[----:B------:R-:W-:-:S00]  /*0ed0*/  NOP ;  /* 0x0000000000007918 */ /* 0x000fc00000000000 */
[----:B------:R-:W-:-:S00]  /*0ee0*/  NOP ;  /* 0x0000000000007918 */ /* 0x000fc00000000000 */
[----:B------:R-:W-:-:S00]  /*0ef0*/  NOP ;  /* 0x0000000000007918 */ /* 0x000fc00000000000 */
.L_x_31:


//--------------------- .nv.shared._Z19game_of_life_kernelPKbPbi --------------------------
	.section	.nv.shared._Z19game_of_life_kernelPKbPbi,"aw",@nobits
	.sectionflags	@""
.nv.shared._Z19game_of_life_kernelPKbPbi:
	.zero		2180


//--------------------- .nv.shared.reserved.0     --------------------------
	.section	.nv.shared.reserved.0,"aw",@nobits
	.weak		__nv_reservedSMEM_offset_0_alias
	.size		__nv_reservedSMEM_offset_0_alias, 0, 64
	.other		__nv_reservedSMEM_offset_0_alias,@"STO_CUDA_RESERVED_SHARED STV_DEFAULT"
__nv_reservedSMEM_offset_0_alias:
	.zero		0
	.zero		64


//--------------------- .nv.constant0._Z19game_of_life_kernelPKbPbi --------------------------
	.section	.nv.constant0._Z19game_of_life_kernelPKbPbi,"a",@progbits
	.sectionflags	@""
	.align	4
.nv.constant0._Z19game_of_life_kernelPKbPbi:
	.zero		916


//--------------------- SYMBOLS --------------------------

	.type		.nv.reservedSmem.offset0,@object
	.size		.nv.reservedSmem.offset0,0x4
	.type		.nv.reservedSmem.cap,@object
	.size		.nv.reservedSmem.cap,0x4
